//
// Generated by NVIDIA NVVM Compiler
//
// Compiler Build ID: CL-36424714
// Cuda compilation tools, release 13.0, V13.0.88
// Based on NVVM 20.0.0
//

.version 9.0
.target sm_100
.address_size 64

	// .globl	_Z17applyStencil1D_V4iiPKfPfS1_
.extern .shared .align 16 .b8 sdata[];

.visible .entry _Z17applyStencil1D_V4iiPKfPfS1_(
	.param .u32 _Z17applyStencil1D_V4iiPKfPfS1__param_0,
	.param .u32 _Z17applyStencil1D_V4iiPKfPfS1__param_1,
	.param .u64 .ptr .align 1 _Z17applyStencil1D_V4iiPKfPfS1__param_2,
	.param .u64 .ptr .align 1 _Z17applyStencil1D_V4iiPKfPfS1__param_3,
	.param .u64 .ptr .align 1 _Z17applyStencil1D_V4iiPKfPfS1__param_4
)
{
	.reg .pred 	%p<2>;
	.reg .b32 	%r<11>;
	.reg .b32 	%f<23>;
	.reg .b64 	%rd<10>;

	ld.param.u32 	%r2, [_Z17applyStencil1D_V4iiPKfPfS1__param_0];
	ld.param.u32 	%r3, [_Z17applyStencil1D_V4iiPKfPfS1__param_1];
	ld.param.u64 	%rd1, [_Z17applyStencil1D_V4iiPKfPfS1__param_2];
	ld.param.u64 	%rd2, [_Z17applyStencil1D_V4iiPKfPfS1__param_3];
	ld.param.u64 	%rd3, [_Z17applyStencil1D_V4iiPKfPfS1__param_4];
	mov.u32 	%r4, %ctaid.x;
	mov.u32 	%r5, %ntid.x;
	mov.u32 	%r6, %tid.x;
	mov.u32 	%r7, %nctaid.x;
	mov.u32 	%r8, %ctaid.y;
	mad.lo.s32 	%r9, %r8, %r7, %r4;
	add.s32 	%r10, %r2, %r6;
	mad.lo.s32 	%r1, %r9, %r5, %r10;
	setp.ge.s32 	%p1, %r1, %r3;
	@%p1 bra 	$L__BB0_2;
	cvta.to.global.u64 	%rd4, %rd1;
	cvta.to.global.u64 	%rd5, %rd2;
	cvta.to.global.u64 	%rd6, %rd3;
	ld.global.f32 	%f1, [%rd4];
	mul.wide.s32 	%rd7, %r1, 4;
	add.s64 	%rd8, %rd5, %rd7;
	ld.global.f32 	%f2, [%rd8+-12];
	fma.rn.f32 	%f3, %f1, %f2, 0f00000000;
	ld.global.f32 	%f4, [%rd4+4];
	ld.global.f32 	%f5, [%rd8+-8];
	fma.rn.f32 	%f6, %f4, %f5, %f3;
	ld.global.f32 	%f7, [%rd4+8];
	ld.global.f32 	%f8, [%rd8+-4];
	fma.rn.f32 	%f9, %f7, %f8, %f6;
	ld.global.f32 	%f10, [%rd4+12];
	ld.global.f32 	%f11, [%rd8];
	fma.rn.f32 	%f12, %f10, %f11, %f9;
	ld.global.f32 	%f13, [%rd4+16];
	ld.global.f32 	%f14, [%rd8+4];
	fma.rn.f32 	%f15, %f13, %f14, %f12;
	ld.global.f32 	%f16, [%rd4+20];
	ld.global.f32 	%f17, [%rd8+8];
	fma.rn.f32 	%f18, %f16, %f17, %f15;
	ld.global.f32 	%f19, [%rd4+24];
	ld.global.f32 	%f20, [%rd8+12];
	fma.rn.f32 	%f21, %f19, %f20, %f18;
	div.rn.f32 	%f22, %f21, 0f40E00000;
	add.s64 	%rd9, %rd6, %rd7;
	st.global.f32 	[%rd9], %f22;
$L__BB0_2:
	ret;

}
	// .globl	_Z17applyStencil1D_V5iiPKfPfS1_
.visible .entry _Z17applyStencil1D_V5iiPKfPfS1_(
	.param .u32 _Z17applyStencil1D_V5iiPKfPfS1__param_0,
	.param .u32 _Z17applyStencil1D_V5iiPKfPfS1__param_1,
	.param .u64 .ptr .align 1 _Z17applyStencil1D_V5iiPKfPfS1__param_2,
	.param .u64 .ptr .align 1 _Z17applyStencil1D_V5iiPKfPfS1__param_3,
	.param .u64 .ptr .align 1 _Z17applyStencil1D_V5iiPKfPfS1__param_4
)
{
	.reg .pred 	%p<3>;
	.reg .b32 	%r<14>;
	.reg .b32 	%f<26>;
	.reg .b64 	%rd<11>;

	ld.param.u32 	%r4, [_Z17applyStencil1D_V5iiPKfPfS1__param_0];
	ld.param.u32 	%r5, [_Z17applyStencil1D_V5iiPKfPfS1__param_1];
	ld.param.u64 	%rd2, [_Z17applyStencil1D_V5iiPKfPfS1__param_2];
	ld.param.u64 	%rd3, [_Z17applyStencil1D_V5iiPKfPfS1__param_3];
	ld.param.u64 	%rd4, [_Z17applyStencil1D_V5iiPKfPfS1__param_4];
	mov.u32 	%r6, %ctaid.x;
	mov.u32 	%r7, %ntid.x;
	mov.u32 	%r1, %tid.x;
	mov.u32 	%r8, %nctaid.x;
	mov.u32 	%r9, %ctaid.y;
	mad.lo.s32 	%r10, %r9, %r8, %r6;
	add.s32 	%r11, %r4, %r1;
	mad.lo.s32 	%r2, %r10, %r7, %r11;
	setp.ge.s32 	%p1, %r2, %r5;
	@%p1 bra 	$L__BB1_4;
	cvta.to.global.u64 	%rd5, %rd3;
	mul.wide.s32 	%rd6, %r2, 4;
	add.s64 	%rd1, %rd5, %rd6;
	ld.global.f32 	%f1, [%rd1];
	shl.b32 	%r12, %r1, 2;
	mov.u32 	%r13, sdata;
	add.s32 	%r3, %r13, %r12;
	st.shared.f32 	[%r3+12], %f1;
	setp.gt.u32 	%p2, %r1, 2;
	@%p2 bra 	$L__BB1_3;
	ld.global.f32 	%f2, [%rd1+-12];
	st.shared.f32 	[%r3], %f2;
	ld.global.f32 	%f3, [%rd1+2048];
	st.shared.f32 	[%r3+2060], %f3;
$L__BB1_3:
	cvta.to.global.u64 	%rd7, %rd2;
	bar.sync 	0;
	ld.global.f32 	%f4, [%rd7];
	ld.shared.f32 	%f5, [%r3];
	fma.rn.f32 	%f6, %f4, %f5, 0f00000000;
	ld.global.f32 	%f7, [%rd7+4];
	ld.shared.f32 	%f8, [%r3+4];
	fma.rn.f32 	%f9, %f7, %f8, %f6;
	ld.global.f32 	%f10, [%rd7+8];
	ld.shared.f32 	%f11, [%r3+8];
	fma.rn.f32 	%f12, %f10, %f11, %f9;
	ld.global.f32 	%f13, [%rd7+12];
	ld.shared.f32 	%f14, [%r3+12];
	fma.rn.f32 	%f15, %f13, %f14, %f12;
	ld.global.f32 	%f16, [%rd7+16];
	ld.shared.f32 	%f17, [%r3+16];
	fma.rn.f32 	%f18, %f16, %f17, %f15;
	ld.global.f32 	%f19, [%rd7+20];
	ld.shared.f32 	%f20, [%r3+20];
	fma.rn.f32 	%f21, %f19, %f20, %f18;
	ld.global.f32 	%f22, [%rd7+24];
	ld.shared.f32 	%f23, [%r3+24];
	fma.rn.f32 	%f24, %f22, %f23, %f21;
	div.rn.f32 	%f25, %f24, 0f40E00000;
	cvta.to.global.u64 	%rd8, %rd4;
	add.s64 	%rd10, %rd8, %rd6;
	st.global.f32 	[%rd10], %f25;
$L__BB1_4:
	ret;

}


// ===== COMPILED SASS (sm_100) =====

	.target	sm_100

	.elftype	@"ET_EXEC"


//--------------------- .note.nv.tkinfo           --------------------------
	.section	.note.nv.tkinfo,"",@"SHT_NOTE"
	.sectionflags	@"SHF_NOTE_NV_TKINFO"
	.tkinfo
        /*0018*/ 	.word	0x00000002
        /*0030*/ 	.string	""
        /*0030*/ 	.string	"ptxas"
        /*0030*/ 	.string	"Cuda compilation tools, release 13.0, V13.0.88"
        /*0030*/ 	.string	"Build cuda_13.0.r13.0/compiler.36424714_0"
        /*0030*/ 	.string	"-arch sm_100 -m 64 "



//--------------------- .note.nv.cuinfo           --------------------------
	.section	.note.nv.cuinfo,"",@"SHT_NOTE"
	.sectionflags	@"SHF_NOTE_NV_CUINFO"
        /*0018*/ 	.short	0x0002
        /*001a*/ 	.short	0x0064
        /*001c*/ 	.short	0x0082
	.zero		2


//--------------------- .nv.info                  --------------------------
	.section	.nv.info,"",@"SHT_CUDA_INFO"
	.align	4


	//----- nvinfo : EIATTR_REGCOUNT
	.align		4
        /*0000*/ 	.byte	0x04, 0x2f
        /*0002*/ 	.short	(.L_1 - .L_0)
	.align		4
.L_0:
        /*0004*/ 	.word	index@(_Z17applyStencil1D_V4iiPKfPfS1_)
        /*0008*/ 	.word	0x00000016


	//----- nvinfo : EIATTR_FRAME_SIZE
	.align		4
.L_1:
        /*000c*/ 	.byte	0x04, 0x11
        /*000e*/ 	.short	(.L_3 - .L_2)
	.align		4
.L_2:
        /*0010*/ 	.word	index@($__internal_1_$__cuda_sm3x_div_rn_noftz_f32_slowpath)
        /*0014*/ 	.word	0x00000000


	//----- nvinfo : EIATTR_FRAME_SIZE
	.align		4
.L_3:
        /*0018*/ 	.byte	0x04, 0x11
        /*001a*/ 	.short	(.L_5 - .L_4)
	.align		4
.L_4:
        /*001c*/ 	.word	index@(_Z17applyStencil1D_V4iiPKfPfS1_)
        /*0020*/ 	.word	0x00000000


	//----- nvinfo : EIATTR_REGCOUNT
	.align		4
.L_5:
        /*0024*/ 	.byte	0x04, 0x2f
        /*0026*/ 	.short	(.L_7 - .L_6)
	.align		4
.L_6:
        /*0028*/ 	.word	index@(_Z17applyStencil1D_V5iiPKfPfS1_)
        /*002c*/ 	.word	0x00000018


	//----- nvinfo : EIATTR_FRAME_SIZE
	.align		4
.L_7:
        /*0030*/ 	.byte	0x04, 0x11
        /*0032*/ 	.short	(.L_9 - .L_8)
	.align		4
.L_8:
        /*0034*/ 	.word	index@($__internal_0_$__cuda_sm3x_div_rn_noftz_f32_slowpath)
        /*0038*/ 	.word	0x00000000


	//----- nvinfo : EIATTR_FRAME_SIZE
	.align		4
.L_9:
        /*003c*/ 	.byte	0x04, 0x11
        /*003e*/ 	.short	(.L_11 - .L_10)
	.align		4
.L_10:
        /*0040*/ 	.word	index@(_Z17applyStencil1D_V5iiPKfPfS1_)
        /*0044*/ 	.word	0x00000000


	//----- nvinfo : EIATTR_MIN_STACK_SIZE
	.align		4
.L_11:
        /*0048*/ 	.byte	0x04, 0x12
        /*004a*/ 	.short	(.L_13 - .L_12)
	.align		4
.L_12:
        /*004c*/ 	.word	index@(_Z17applyStencil1D_V5iiPKfPfS1_)
        /*0050*/ 	.word	0x00000000


	//----- nvinfo : EIATTR_MIN_STACK_SIZE
	.align		4
.L_13:
        /*0054*/ 	.byte	0x04, 0x12
        /*0056*/ 	.short	(.L_15 - .L_14)
	.align		4
.L_14:
        /*0058*/ 	.word	index@(_Z17applyStencil1D_V4iiPKfPfS1_)
        /*005c*/ 	.word	0x00000000
.L_15:


//--------------------- .nv.compat                --------------------------
	.section	.nv.compat,"",@"SHT_CUDA_COMPAT_INFO"
	.align	4
        /*0000*/ 	.byte	0x02, 0x09, 0x00, 0x00, 0x02, 0x02, 0x01, 0x00, 0x02, 0x05, 0x05, 0x00, 0x03, 0x07, 0x01, 0x01
        /*0010*/ 	.byte	0x02, 0x03, 0x00, 0x00, 0x02, 0x06, 0x01, 0x00, 0x04, 0x0b, 0x08, 0x00, 0x01, 0x00, 0x00, 0x00
        /*0020*/ 	.byte	0x00, 0x00, 0x00, 0x00


//--------------------- .nv.info._Z17applyStencil1D_V5iiPKfPfS1_ --------------------------
	.section	.nv.info._Z17applyStencil1D_V5iiPKfPfS1_,"",@"SHT_CUDA_INFO"
	.sectionflags	@""
	.align	4


	//----- nvinfo : EIATTR_CUDA_API_VERSION
	.align		4
        /*0000*/ 	.byte	0x04, 0x37
        /*0002*/ 	.short	(.L_17 - .L_16)
.L_16:
        /*0004*/ 	.word	0x00000082


	//----- nvinfo : EIATTR_KPARAM_INFO
	.align		4
.L_17:
        /*0008*/ 	.byte	0x04, 0x17
        /*000a*/ 	.short	(.L_19 - .L_18)
.L_18:
        /*000c*/ 	.word	0x00000000
        /*0010*/ 	.short	0x0004
        /*0012*/ 	.short	0x0018
        /*0014*/ 	.byte	0x00, 0xf5, 0x21, 0x00


	//----- nvinfo : EIATTR_KPARAM_INFO
	.align		4
.L_19:
        /*0018*/ 	.byte	0x04, 0x17
        /*001a*/ 	.short	(.L_21 - .L_20)
.L_20:
        /*001c*/ 	.word	0x00000000
        /*0020*/ 	.short	0x0003
        /*0022*/ 	.short	0x0010
        /*0024*/ 	.byte	0x00, 0xf5, 0x21, 0x00


	//----- nvinfo : EIATTR_KPARAM_INFO
	.align		4
.L_21:
        /*0028*/ 	.byte	0x04, 0x17
        /*002a*/ 	.short	(.L_23 - .L_22)
.L_22:
        /*002c*/ 	.word	0x00000000
        /*0030*/ 	.short	0x0002
        /*0032*/ 	.short	0x0008
        /*0034*/ 	.byte	0x00, 0xf5, 0x21, 0x00


	//----- nvinfo : EIATTR_KPARAM_INFO
	.align		4
.L_23:
        /*0038*/ 	.byte	0x04, 0x17
        /*003a*/ 	.short	(.L_25 - .L_24)
.L_24:
        /*003c*/ 	.word	0x00000000
        /*0040*/ 	.short	0x0001
        /*0042*/ 	.short	0x0004
        /*0044*/ 	.byte	0x00, 0xf0, 0x11, 0x00


	//----- nvinfo : EIATTR_KPARAM_INFO
	.align		4
.L_25:
        /*0048*/ 	.byte	0x04, 0x17
        /*004a*/ 	.short	(.L_27 - .L_26)
.L_26:
        /*004c*/ 	.word	0x00000000
        /*0050*/ 	.short	0x0000
        /*0052*/ 	.short	0x0000
        /*0054*/ 	.byte	0x00, 0xf0, 0x11, 0x00


	//----- nvinfo : EIATTR_SPARSE_MMA_MASK
	.align		4
.L_27:
        /*0058*/ 	.byte	0x03, 0x50
        /*005a*/ 	.short	0x0000


	//----- nvinfo : EIATTR_MAXREG_COUNT
	.align		4
        /*005c*/ 	.byte	0x03, 0x1b
        /*005e*/ 	.short	0x00ff


	//----- nvinfo : EIATTR_NUM_BARRIERS
	.align		4
        /*0060*/ 	.byte	0x02, 0x4c
        /*0062*/ 	.byte	0x01
	.zero		1


	//----- nvinfo : EIATTR_MERCURY_ISA_VERSION
	.align		4
        /*0064*/ 	.byte	0x03, 0x5f
        /*0066*/ 	.short	0x0101


	//----- nvinfo : EIATTR_VRC_CTA_INIT_COUNT
	.align		4
        /*0068*/ 	.byte	0x02, 0x4a
	.zero		1
	.zero		1


	//----- nvinfo : EIATTR_EXIT_INSTR_OFFSETS
	.align		4
        /*006c*/ 	.byte	0x04, 0x1c
        /*006e*/ 	.short	(.L_29 - .L_28)


	//   ....[0]....
.L_28:
        /*0070*/ 	.word	0x000000b0


	//   ....[1]....
        /*0074*/ 	.word	0x00000410


	//----- nvinfo : EIATTR_CRS_STACK_SIZE
	.align		4
.L_29:
        /*0078*/ 	.byte	0x04, 0x1e
        /*007a*/ 	.short	(.L_31 - .L_30)
.L_30:
        /*007c*/ 	.word	0x00000000


	//----- nvinfo : EIATTR_CBANK_PARAM_SIZE
	.align		4
.L_31:
        /*0080*/ 	.byte	0x03, 0x19
        /*0082*/ 	.short	0x0020


	//----- nvinfo : EIATTR_PARAM_CBANK
	.align		4
        /*0084*/ 	.byte	0x04, 0x0a
        /*0086*/ 	.short	(.L_33 - .L_32)
	.align		4
.L_32:
        /*0088*/ 	.word	index@(.nv.constant0._Z17applyStencil1D_V5iiPKfPfS1_)
        /*008c*/ 	.short	0x0380
        /*008e*/ 	.short	0x0020


	//----- nvinfo : EIATTR_SW_WAR
	.align		4
.L_33:
        /*0090*/ 	.byte	0x04, 0x36
        /*0092*/ 	.short	(.L_35 - .L_34)
.L_34:
        /*0094*/ 	.word	0x00000008
.L_35:


//--------------------- .nv.info._Z17applyStencil1D_V4iiPKfPfS1_ --------------------------
	.section	.nv.info._Z17applyStencil1D_V4iiPKfPfS1_,"",@"SHT_CUDA_INFO"
	.sectionflags	@""
	.align	4


	//----- nvinfo : EIATTR_CUDA_API_VERSION
	.align		4
        /*0000*/ 	.byte	0x04, 0x37
        /*0002*/ 	.short	(.L_37 - .L_36)
.L_36:
        /*0004*/ 	.word	0x00000082


	//----- nvinfo : EIATTR_KPARAM_INFO
	.align		4
.L_37:
        /*0008*/ 	.byte	0x04, 0x17
        /*000a*/ 	.short	(.L_39 - .L_38)
.L_38:
        /*000c*/ 	.word	0x00000000
        /*0010*/ 	.short	0x0004
        /*0012*/ 	.short	0x0018
        /*0014*/ 	.byte	0x00, 0xf5, 0x21, 0x00


	//----- nvinfo : EIATTR_KPARAM_INFO
	.align		4
.L_39:
        /*0018*/ 	.byte	0x04, 0x17
        /*001a*/ 	.short	(.L_41 - .L_40)
.L_40:
        /*001c*/ 	.word	0x00000000
        /*0020*/ 	.short	0x0003
        /*0022*/ 	.short	0x0010
        /*0024*/ 	.byte	0x00, 0xf5, 0x21, 0x00


	//----- nvinfo : EIATTR_KPARAM_INFO
	.align		4
.L_41:
        /*0028*/ 	.byte	0x04, 0x17
        /*002a*/ 	.short	(.L_43 - .L_42)
.L_42:
        /*002c*/ 	.word	0x00000000
        /*0030*/ 	.short	0x0002
        /*0032*/ 	.short	0x0008
        /*0034*/ 	.byte	0x00, 0xf5, 0x21, 0x00


	//----- nvinfo : EIATTR_KPARAM_INFO
	.align		4
.L_43:
        /*0038*/ 	.byte	0x04, 0x17
        /*003a*/ 	.short	(.L_45 - .L_44)
.L_44:
        /*003c*/ 	.word	0x00000000
        /*0040*/ 	.short	0x0001
        /*0042*/ 	.short	0x0004
        /*0044*/ 	.byte	0x00, 0xf0, 0x11, 0x00


	//----- nvinfo : EIATTR_KPARAM_INFO
	.align		4
.L_45:
        /*0048*/ 	.byte	0x04, 0x17
        /*004a*/ 	.short	(.L_47 - .L_46)
.L_46:
        /*004c*/ 	.word	0x00000000
        /*0050*/ 	.short	0x0000
        /*0052*/ 	.short	0x0000
        /*0054*/ 	.byte	0x00, 0xf0, 0x11, 0x00


	//----- nvinfo : EIATTR_SPARSE_MMA_MASK
	.align		4
.L_47:
        /*0058*/ 	.byte	0x03, 0x50
        /*005a*/ 	.short	0x0000


	//----- nvinfo : EIATTR_MAXREG_COUNT
	.align		4
        /*005c*/ 	.byte	0x03, 0x1b
        /*005e*/ 	.short	0x00ff


	//----- nvinfo : EIATTR_MERCURY_ISA_VERSION
	.align		4
        /*0060*/ 	.byte	0x03, 0x5f
        /*0062*/ 	.short	0x0101


	//----- nvinfo : EIATTR_VRC_CTA_INIT_COUNT
	.align		4
        /*0064*/ 	.byte	0x02, 0x4a
	.zero		1
	.zero		1


	//----- nvinfo : EIATTR_EXIT_INSTR_OFFSETS
	.align		4
        /*0068*/ 	.byte	0x04, 0x1c
        /*006a*/ 	.short	(.L_49 - .L_48)


	//   ....[0]....
.L_48:
        /*006c*/ 	.word	0x000000b0


	//   ....[1]....
        /*0070*/ 	.word	0x00000350


	//----- nvinfo : EIATTR_CRS_STACK_SIZE
	.align		4
.L_49:
        /*0074*/ 	.byte	0x04, 0x1e
        /*0076*/ 	.short	(.L_51 - .L_50)
.L_50:
        /*0078*/ 	.word	0x00000000


	//----- nvinfo : EIATTR_CBANK_PARAM_SIZE
	.align		4
.L_51:
        /*007c*/ 	.byte	0x03, 0x19
        /*007e*/ 	.short	0x0020


	//----- nvinfo : EIATTR_PARAM_CBANK
	.align		4
        /*0080*/ 	.byte	0x04, 0x0a
        /*0082*/ 	.short	(.L_53 - .L_52)
	.align		4
.L_52:
        /*0084*/ 	.word	index@(.nv.constant0._Z17applyStencil1D_V4iiPKfPfS1_)
        /*0088*/ 	.short	0x0380
        /*008a*/ 	.short	0x0020


	//----- nvinfo : EIATTR_SW_WAR
	.align		4
.L_53:
        /*008c*/ 	.byte	0x04, 0x36
        /*008e*/ 	.short	(.L_55 - .L_54)
.L_54:
        /*0090*/ 	.word	0x00000008
.L_55:


//--------------------- .nv.callgraph             --------------------------
	.section	.nv.callgraph,"",@"SHT_CUDA_CALLGRAPH"
	.align	4
	.sectionentsize	8
	.align		4
        /*0000*/ 	.word	0x00000000
	.align		4
        /*0004*/ 	.word	0xffffffff
	.align		4
        /*0008*/ 	.word	0x00000000
	.align		4
        /*000c*/ 	.word	0xfffffffe
	.align		4
        /*0010*/ 	.word	0x00000000
	.align		4
        /*0014*/ 	.word	0xfffffffd
	.align		4
        /*0018*/ 	.word	0x00000000
	.align		4
        /*001c*/ 	.word	0xfffffffc


//--------------------- .text._Z17applyStencil1D_V5iiPKfPfS1_ --------------------------
	.section	.text._Z17applyStencil1D_V5iiPKfPfS1_,"ax",@progbits
	.align	128
        .global         _Z17applyStencil1D_V5iiPKfPfS1_
        .type           _Z17applyStencil1D_V5iiPKfPfS1_,@function
        .size           _Z17applyStencil1D_V5iiPKfPfS1_,(.L_x_30 - _Z17applyStencil1D_V5iiPKfPfS1_)
        .other          _Z17applyStencil1D_V5iiPKfPfS1_,@"STO_CUDA_ENTRY STV_DEFAULT"
_Z17applyStencil1D_V5iiPKfPfS1_:
.text._Z17applyStencil1D_V5iiPKfPfS1_:
[----:B------:R-:W-:Y:S01]  /*0000*/  LDC R1, c[0x0][0x37c] ;  /* 0x0000df00ff017b82 */ /* 0x000fe20000000800 */
[----:B------:R-:W0:Y:S01]  /*0010*/  S2R R8, SR_TID.X ;  /* 0x0000000000087919 */ /* 0x000e220000002100 */
[----:B------:R-:W1:Y:S06]  /*0020*/  LDCU UR5, c[0x0][0x360] ;  /* 0x00006c00ff0577ac */ /* 0x000e6c0008000800 */
[----:B------:R-:W2:Y:S01]  /*0030*/  S2UR UR4, SR_CTAID.X ;  /* 0x00000000000479c3 */ /* 0x000ea20000002500 */
[----:B------:R-:W2:Y:S01]  /*0040*/  S2R R5, SR_CTAID.Y ;  /* 0x0000000000057919 */ /* 0x000ea20000002600 */
[----:B------:R-:W0:Y:S06]  /*0050*/  LDCU.64 UR6, c[0x0][0x380] ;  /* 0x00007000ff0677ac */ /* 0x000e2c0008000a00 */
[----:B------:R-:W2:Y:S01]  /*0060*/  LDC R2, c[0x0][0x370] ;  /* 0x0000dc00ff027b82 */ /* 0x000ea20000000800 */
[----:B0-----:R-:W-:-:S02]  /*0070*/  VIADD R3, R8, UR6 ;  /* 0x0000000608037c36 */ /* 0x001fc40008000000 */
[----:B--2---:R-:W-:-:S04]  /*0080*/  IMAD R2, R2, R5, UR4 ;  /* 0x0000000402027e24 */ /* 0x004fc8000f8e0205 */
[----:B-1----:R-:W-:-:S05]  /*0090*/  IMAD R2, R2, UR5, R3 ;  /* 0x0000000502027c24 */ /* 0x002fca000f8e0203 */
[----:B------:R-:W-:-:S13]  /*00a0*/  ISETP.GE.AND P0, PT, R2, UR7, PT ;  /* 0x0000000702007c0c */ /* 0x000fda000bf06270 */
[----:B------:R-:W-:Y:S05]  /*00b0*/  @P0 EXIT ;  /* 0x000000000000094d */ /* 0x000fea0003800000 */
[----:B------:R-:W0:Y:S01]  /*00c0*/  LDC.64 R4, c[0x0][0x390] ;  /* 0x0000e400ff047b82 */ /* 0x000e220000000a00 */
[----:B------:R-:W1:Y:S01]  /*00d0*/  LDCU.64 UR6, c[0x0][0x358] ;  /* 0x00006b00ff0677ac */ /* 0x000e620008000a00 */
[----:B------:R-:W-:Y:S01]  /*00e0*/  ISETP.GT.U32.AND P0, PT, R8, 0x2, PT ;  /* 0x000000020800780c */ /* 0x000fe20003f04070 */
[----:B0-----:R-:W-:-:S05]  /*00f0*/  IMAD.WIDE R4, R2, 0x4, R4 ;  /* 0x0000000402047825 */ /* 0x001fca00078e0204 */
[----:B-1----:R-:W2:Y:S07]  /*0100*/  LDG.E R3, desc[UR6][R4.64] ;  /* 0x0000000604037981 */ /* 0x002eae000c1e1900 */
[----:B------:R-:W3:Y:S04]  /*0110*/  @!P0 LDG.E R9, desc[UR6][R4.64+-0xc] ;  /* 0xfffff40604098981 */ /* 0x000ee8000c1e1900 */
[----:B------:R-:W4:Y:S01]  /*0120*/  @!P0 LDG.E R11, desc[UR6][R4.64+0x800] ;  /* 0x00080006040b8981 */ /* 0x000f22000c1e1900 */
[----:B------:R-:W0:Y:S01]  /*0130*/  S2UR UR5, SR_CgaCtaId ;  /* 0x00000000000579c3 */ /* 0x000e220000008800 */
[----:B------:R-:W-:-:S07]  /*0140*/  UMOV UR4, 0x400 ;  /* 0x0000040000047882 */ /* 0x000fce0000000000 */
[----:B------:R-:W1:Y:S01]  /*0150*/  LDC.64 R6, c[0x0][0x388] ;  /* 0x0000e200ff067b82 */ /* 0x000e620000000a00 */
[----:B0-----:R-:W-:-:S06]  /*0160*/  ULEA UR4, UR5, UR4, 0x18 ;  /* 0x0000000405047291 */ /* 0x001fcc000f8ec0ff */
[----:B------:R-:W-:-:S05]  /*0170*/  LEA R8, R8, UR4, 0x2 ;  /* 0x0000000408087c11 */ /* 0x000fca000f8e10ff */
[----:B--2---:R-:W-:Y:S04]  /*0180*/  STS [R8+0xc], R3 ;  /* 0x00000c0308007388 */ /* 0x004fe80000000800 */
[----:B---3--:R-:W-:Y:S04]  /*0190*/  @!P0 STS [R8], R9 ;  /* 0x0000000908008388 */ /* 0x008fe80000000800 */
[----:B----4-:R-:W-:Y:S01]  /*01a0*/  @!P0 STS [R8+0x80c], R11 ;  /* 0x00080c0b08008388 */ /* 0x010fe20000000800 */
[----:B------:R-:W-:Y:S06]  /*01b0*/  BAR.SYNC.DEFER_BLOCKING 0x0 ;  /* 0x0000000000007b1d */ /* 0x000fec0000010000 */
[----:B-1----:R-:W2:Y:S04]  /*01c0*/  LDG.E R0, desc[UR6][R6.64] ;  /* 0x0000000606007981 */ /* 0x002ea8000c1e1900 */
[----:B------:R-:W3:Y:S04]  /*01d0*/  LDG.E R5, desc[UR6][R6.64+0x4] ;  /* 0x0000040606057981 */ /* 0x000ee8000c1e1900 */
[----:B------:R-:W4:Y:S04]  /*01e0*/  LDG.E R13, desc[UR6][R6.64+0x8] ;  /* 0x00000806060d7981 */ /* 0x000f28000c1e1900 */
[----:B------:R-:W5:Y:S04]  /*01f0*/  LDG.E R15, desc[UR6][R6.64+0xc] ;  /* 0x00000c06060f7981 */ /* 0x000f68000c1e1900 */
[----:B------:R-:W5:Y:S04]  /*0200*/  LDG.E R17, desc[UR6][R6.64+0x10] ;  /* 0x0000100606117981 */ /* 0x000f68000c1e1900 */
[----:B------:R-:W5:Y:S04]  /*0210*/  LDG.E R19, desc[UR6][R6.64+0x14] ;  /* 0x0000140606137981 */ /* 0x000f68000c1e1900 */
[----:B------:R-:W5:Y:S01]  /*0220*/  LDG.E R21, desc[UR6][R6.64+0x18] ;  /* 0x0000180606157981 */ /* 0x000f62000c1e1900 */
[----:B------:R-:W-:Y:S03]  /*0230*/  BSSY.RECONVERGENT B1, `(.L_x_0) ;  /* 0x000001a000017945 */ /* 0x000fe60003800200 */
[----:B------:R-:W2:Y:S04]  /*0240*/  LDS R3, [R8] ;  /* 0x0000000008037984 */ /* 0x000ea80000000800 */
[----:B------:R-:W3:Y:S04]  /*0250*/  LDS R4, [R8+0x4] ;  /* 0x0000040008047984 */ /* 0x000ee80000000800 */
[----:B------:R-:W4:Y:S04]  /*0260*/  LDS R9, [R8+0x8] ;  /* 0x0000080008097984 */ /* 0x000f280000000800 */
[----:B------:R-:W5:Y:S04]  /*0270*/  LDS R10, [R8+0xc] ;  /* 0x00000c00080a7984 */ /* 0x000f680000000800 */
[----:B------:R-:W0:Y:S04]  /*0280*/  LDS R11, [R8+0x10] ;  /* 0x00001000080b7984 */ /* 0x000e280000000800 */
[----:B------:R-:W1:Y:S04]  /*0290*/  LDS R12, [R8+0x14] ;  /* 0x00001400080c7984 */ /* 0x000e680000000800 */
[----:B------:R-:W1:Y:S01]  /*02a0*/  LDS R14, [R8+0x18] ;  /* 0x00001800080e7984 */ /* 0x000e620000000800 */
[----:B--2---:R-:W-:Y:S01]  /*02b0*/  FFMA R0, R0, R3, RZ ;  /* 0x0000000300007223 */ /* 0x004fe200000000ff */
[----:B------:R-:W-:-:S03]  /*02c0*/  IMAD.MOV.U32 R3, RZ, RZ, 0x40e00000 ;  /* 0x40e00000ff037424 */ /* 0x000fc600078e00ff */
[----:B---3--:R-:W-:Y:S01]  /*02d0*/  FFMA R0, R5, R4, R0 ;  /* 0x0000000405007223 */ /* 0x008fe20000000000 */
[----:B------:R-:W-:-:S03]  /*02e0*/  IMAD.MOV.U32 R4, RZ, RZ, 0x3e124925 ;  /* 0x3e124925ff047424 */ /* 0x000fc600078e00ff */
[----:B----4-:R-:W-:Y:S01]  /*02f0*/  FFMA R0, R13, R9, R0 ;  /* 0x000000090d007223 */ /* 0x010fe20000000000 */
[----:B------:R-:W-:-:S03]  /*0300*/  FFMA R3, R4, -R3, 1 ;  /* 0x3f80000004037423 */ /* 0x000fc60000000803 */
[----:B-----5:R-:W-:Y:S01]  /*0310*/  FFMA R0, R15, R10, R0 ;  /* 0x0000000a0f007223 */ /* 0x020fe20000000000 */
[----:B------:R-:W-:-:S03]  /*0320*/  FFMA R3, R3, R4, 0.14285714924335479736 ;  /* 0x3e12492503037423 */ /* 0x000fc60000000004 */
[----:B0-----:R-:W-:-:S04]  /*0330*/  FFMA R0, R17, R11, R0 ;  /* 0x0000000b11007223 */ /* 0x001fc80000000000 */
[----:B-1----:R-:W-:-:S04]  /*0340*/  FFMA R0, R19, R12, R0 ;  /* 0x0000000c13007223 */ /* 0x002fc80000000000 */
[----:B------:R-:W-:-:S04]  /*0350*/  FFMA R0, R21, R14, R0 ;  /* 0x0000000e15007223 */ /* 0x000fc80000000000 */
[----:B------:R-:W0:Y:S01]  /*0360*/  FCHK P0, R0, 7 ;  /* 0x40e0000000007902 */ /* 0x000e220000000000 */
[----:B------:R-:W-:-:S04]  /*0370*/  FFMA R4, R0, R3, RZ ;  /* 0x0000000300047223 */ /* 0x000fc800000000ff */
[----:B------:R-:W-:-:S04]  /*0380*/  FFMA R5, R4, -7, R0 ;  /* 0xc0e0000004057823 */ /* 0x000fc80000000000 */
[----:B------:R-:W-:Y:S01]  /*0390*/  FFMA R7, R3, R5, R4 ;  /* 0x0000000503077223 */ /* 0x000fe20000000004 */
[----:B0-----:R-:W-:Y:S06]  /*03a0*/  @!P0 BRA `(.L_x_1) ;  /* 0x0000000000088947 */ /* 0x001fec0003800000 */
[----:B------:R-:W-:-:S07]  /*03b0*/  MOV R4, 0x3d0 ;  /* 0x000003d000047802 */ /* 0x000fce0000000f00 */
[----:B------:R-:W-:Y:S05]  /*03c0*/  CALL.REL.NOINC `($__internal_0_$__cuda_sm3x_div_rn_noftz_f32_slowpath) ;  /* 0x0000000000147944 */ /* 0x000fea0003c00000 */
.L_x_1:
[----:B------:R-:W-:Y:S05]  /*03d0*/  BSYNC.RECONVERGENT B1 ;  /* 0x0000000000017941 */ /* 0x000fea0003800200 */
.L_x_0:
[----:B------:R-:W0:Y:S02]  /*03e0*/  LDC.64 R4, c[0x0][0x398] ;  /* 0x0000e600ff047b82 */ /* 0x000e240000000a00 */
[----:B0-----:R-:W-:-:S05]  /*03f0*/  IMAD.WIDE R2, R2, 0x4, R4 ;  /* 0x0000000402027825 */ /* 0x001fca00078e0204 */
[----:B------:R-:W-:Y:S01]  /*0400*/  STG.E desc[UR6][R2.64], R7 ;  /* 0x0000000702007986 */ /* 0x000fe2000c101906 */
[----:B------:R-:W-:Y:S05]  /*0410*/  EXIT ;  /* 0x000000000000794d */ /* 0x000fea0003800000 */
        .weak           $__internal_0_$__cuda_sm3x_div_rn_noftz_f32_slowpath
        .type           $__internal_0_$__cuda_sm3x_div_rn_noftz_f32_slowpath,@function
        .size           $__internal_0_$__cuda_sm3x_div_rn_noftz_f32_slowpath,(.L_x_30 - $__internal_0_$__cuda_sm3x_div_rn_noftz_f32_slowpath)
$__internal_0_$__cuda_sm3x_div_rn_noftz_f32_slowpath:
[----:B------:R-:W-:Y:S01]  /*0420*/  SHF.R.U32.HI R3, RZ, 0x17, R0 ;  /* 0x00000017ff037819 */ /* 0x000fe20000011600 */
[----:B------:R-:W-:Y:S04]  /*0430*/  BSSY.RECONVERGENT B0, `(.L_x_2) ;  /* 0x000005c000007945 */ /* 0x000fe80003800200 */
[----:B------:R-:W-:Y:S01]  /*0440*/  BSSY.RELIABLE B2, `(.L_x_3) ;  /* 0x000001a000027945 */ /* 0x000fe20003800100 */
[----:B------:R-:W-:Y:S02]  /*0450*/  MOV R5, R0 ;  /* 0x0000000000057202 */ /* 0x000fe40000000f00 */
[----:B------:R-:W-:-:S05]  /*0460*/  LOP3.LUT R3, R3, 0xff, RZ, 0xc0, !PT ;  /* 0x000000ff03037812 */ /* 0x000fca00078ec0ff */
[----:B------:R-:W-:-:S05]  /*0470*/  VIADD R7, R3, 0xffffffff ;  /* 0xffffffff03077836 */ /* 0x000fca0000000000 */
[----:B------:R-:W-:-:S13]  /*0480*/  ISETP.GT.U32.OR P0, PT, R7, 0xfd, !PT ;  /* 0x000000fd0700780c */ /* 0x000fda0007f04470 */
[----:B------:R-:W-:Y:S01]  /*0490*/  @!P0 IMAD.MOV.U32 R6, RZ, RZ, RZ ;  /* 0x000000ffff068224 */ /* 0x000fe200078e00ff */
[----:B------:R-:W-:Y:S06]  /*04a0*/  @!P0 BRA `(.L_x_4) ;  /* 0x00000000004c8947 */ /* 0x000fec0003800000 */
[----:B------:R-:W-:-:S13]  /*04b0*/  FSETP.GTU.FTZ.AND P0, PT, |R0|, +INF , PT ;  /* 0x7f8000000000780b */ /* 0x000fda0003f1c200 */
[----:B------:R-:W-:Y:S05]  /*04c0*/  @P0 BREAK.RELIABLE B2 ;  /* 0x0000000000020942 */ /* 0x000fea0003800100 */
[----:B------:R-:W-:Y:S05]  /*04d0*/  @P0 BRA `(.L_x_5) ;  /* 0x0000000400400947 */ /* 0x000fea0003800000 */
[----:B------:R-:W-:-:S05]  /*04e0*/  IMAD.MOV.U32 R6, RZ, RZ, 0x40e00000 ;  /* 0x40e00000ff067424 */ /* 0x000fca00078e00ff */
[----:B------:R-:W-:-:S13]  /*04f0*/  LOP3.LUT P0, RZ, R6, 0x7fffffff, R5, 0xc8, !PT ;  /* 0x7fffffff06ff7812 */ /* 0x000fda000780c805 */
[----:B------:R-:W-:Y:S05]  /*0500*/  @!P0 BREAK.RELIABLE B2 ;  /* 0x0000000000028942 */ /* 0x000fea0003800100 */
[----:B------:R-:W-:Y:S05]  /*0510*/  @!P0 BRA `(.L_x_6) ;  /* 0x0000000400288947 */ /* 0x000fea0003800000 */
[----:B------:R-:W-:-:S13]  /*0520*/  LOP3.LUT P0, RZ, R5, 0x7fffffff, RZ, 0xc0, !PT ;  /* 0x7fffffff05ff7812 */ /* 0x000fda000780c0ff */
[----:B------:R-:W-:Y:S05]  /*0530*/  @!P0 BREAK.RELIABLE B2 ;  /* 0x0000000000028942 */ /* 0x000fea0003800100 */
[----:B------:R-:W-:Y:S05]  /*0540*/  @!P0 BRA `(.L_x_7) ;  /* 0x0000000400148947 */ /* 0x000fea0003800000 */
[----:B------:R-:W-:Y:S02]  /*0550*/  FSETP.NEU.FTZ.AND P0, PT, |R0|, +INF , PT ;  /* 0x7f8000000000780b */ /* 0x000fe40003f1d200 */
[----:B------:R-:W-:-:S04]  /*0560*/  LOP3.LUT P1, RZ, R6, 0x7fffffff, RZ, 0xc0, !PT ;  /* 0x7fffffff06ff7812 */ /* 0x000fc8000782c0ff */
[----:B------:R-:W-:-:S13]  /*0570*/  PLOP3.LUT P0, PT, P0, P1, PT, 0x2f, 0xf2 ;  /* 0x0000000000f2781c */ /* 0x000fda0000702577 */
[----:B------:R-:W-:Y:S05]  /*0580*/  @P0 BREAK.RELIABLE B2 ;  /* 0x0000000000020942 */ /* 0x000fea0003800100 */
[----:B------:R-:W-:Y:S05]  /*0590*/  @P0 BRA `(.L_x_8) ;  /* 0x0000000000f40947 */ /* 0x000fea0003800000 */
[----:B------:R-:W-:-:S13]  /*05a0*/  ISETP.GE.AND P0, PT, R7, RZ, PT ;  /* 0x000000ff0700720c */ /* 0x000fda0003f06270 */
[----:B------:R-:W-:Y:S02]  /*05b0*/  @P0 IMAD.MOV.U32 R6, RZ, RZ, RZ ;  /* 0x000000ffff060224 */ /* 0x000fe400078e00ff */
[----:B------:R-:W-:Y:S01]  /*05c0*/  @!P0 FFMA R5, R0, 1.84467440737095516160e+19, RZ ;  /* 0x5f80000000058823 */ /* 0x000fe200000000ff */
[----:B------:R-:W-:-:S07]  /*05d0*/  @!P0 MOV R6, 0xffffffc0 ;  /* 0xffffffc000068802 */ /* 0x000fce0000000f00 */
.L_x_4:
[----:B------:R-:W-:Y:S05]  /*05e0*/  BSYNC.RELIABLE B2 ;  /* 0x0000000000027941 */ /* 0x000fea0003800100 */
.L_x_3:
[----:B------:R-:W-:Y:S01]  /*05f0*/  UMOV UR4, 0x40e00000 ;  /* 0x40e0000000047882 */ /* 0x000fe20000000000 */
[----:B------:R-:W-:Y:S01]  /*0600*/  VIADD R3, R3, 0xffffff81 ;  /* 0xffffff8103037836 */ /* 0x000fe20000000000 */
[----:B------:R-:W-:Y:S01]  /*0610*/  UIADD3 UR4, UPT, UPT, UR4, -0x1000000, URZ ;  /* 0xff00000004047890 */ /* 0x000fe2000fffe0ff */
[----:B------:R-:W-:Y:S02]  /*0620*/  BSSY.RECONVERGENT B2, `(.L_x_9) ;  /* 0x0000033000027945 */ /* 0x000fe40003800200 */
[----:B------:R-:W-:Y:S01]  /*0630*/  IMAD R0, R3, -0x800000, R5 ;  /* 0xff80000003007824 */ /* 0x000fe200078e0205 */
[----:B------:R-:W-:Y:S02]  /*0640*/  IADD3 R6, PT, PT, R6, -0x2, R3 ;  /* 0xfffffffe06067810 */ /* 0x000fe40007ffe003 */
[----:B------:R-:W-:-:S03]  /*0650*/  FADD.FTZ R9, -RZ, -UR4 ;  /* 0x80000004ff097e21 */ /* 0x000fc60008010100 */
[----:B------:R-:W0:Y:S02]  /*0660*/  MUFU.RCP R7, UR4 ;  /* 0x0000000400077d08 */ /* 0x000e240008001000 */
[----:B0-----:R-:W-:-:S04]  /*0670*/  FFMA R8, R7, R9, 1 ;  /* 0x3f80000007087423 */ /* 0x001fc80000000009 */
[----:B------:R-:W-:-:S04]  /*0680*/  FFMA R7, R7, R8, R7 ;  /* 0x0000000807077223 */ /* 0x000fc80000000007 */
[----:B------:R-:W-:-:S04]  /*0690*/  FFMA R8, R0, R7, RZ ;  /* 0x0000000700087223 */ /* 0x000fc800000000ff */
[----:B------:R-:W-:-:S04]  /*06a0*/  FFMA R5, R9, R8, R0 ;  /* 0x0000000809057223 */ /* 0x000fc80000000000 */
[----:B------:R-:W-:-:S04]  /*06b0*/  FFMA R8, R7, R5, R8 ;  /* 0x0000000507087223 */ /* 0x000fc80000000008 */
[----:B------:R-:W-:-:S04]  /*06c0*/  FFMA R9, R9, R8, R0 ;  /* 0x0000000809097223 */ /* 0x000fc80000000000 */
[----:B------:R-:W-:-:S05]  /*06d0*/  FFMA R5, R7, R9, R8 ;  /* 0x0000000907057223 */ /* 0x000fca0000000008 */
[----:B------:R-:W-:-:S04]  /*06e0*/  SHF.R.U32.HI R0, RZ, 0x17, R5 ;  /* 0x00000017ff007819 */ /* 0x000fc80000011605 */
[----:B------:R-:W-:-:S05]  /*06f0*/  LOP3.LUT R0, R0, 0xff, RZ, 0xc0, !PT ;  /* 0x000000ff00007812 */ /* 0x000fca00078ec0ff */
[----:B------:R-:W-:-:S04]  /*0700*/  IMAD.IADD R10, R0, 0x1, R6 ;  /* 0x00000001000a7824 */ /* 0x000fc800078e0206 */
[----:B------:R-:W-:-:S05]  /*0710*/  VIADD R0, R10, 0xffffffff ;  /* 0xffffffff0a007836 */ /* 0x000fca0000000000 */
[----:B------:R-:W-:-:S13]  /*0720*/  ISETP.GE.U32.AND P0, PT, R0, 0xfe, PT ;  /* 0x000000fe0000780c */ /* 0x000fda0003f06070 */
[----:B------:R-:W-:Y:S05]  /*0730*/  @!P0 BRA `(.L_x_10) ;  /* 0x0000000000808947 */ /* 0x000fea0003800000 */
[----:B------:R-:W-:-:S13]  /*0740*/  ISETP.GT.AND P0, PT, R10, 0xfe, PT ;  /* 0x000000fe0a00780c */ /* 0x000fda0003f04270 */
[----:B------:R-:W-:Y:S05]  /*0750*/  @P0 BRA `(.L_x_11) ;  /* 0x00000000006c0947 */ /* 0x000fea0003800000 */
[----:B------:R-:W-:-:S13]  /*0760*/  ISETP.GE.AND P0, PT, R10, 0x1, PT ;  /* 0x000000010a00780c */ /* 0x000fda0003f06270 */
[----:B------:R-:W-:Y:S05]  /*0770*/  @P0 BRA `(.L_x_12) ;  /* 0x0000000000740947 */ /* 0x000fea0003800000 */
[----:B------:R-:W-:Y:S02]  /*0780*/  ISETP.GE.AND P0, PT, R10, -0x18, PT ;  /* 0xffffffe80a00780c */ /* 0x000fe40003f06270 */
[----:B------:R-:W-:-:S11]  /*0790*/  LOP3.LUT R5, R5, 0x80000000, RZ, 0xc0, !PT ;  /* 0x8000000005057812 */ /* 0x000fd600078ec0ff */
[----:B------:R-:W-:Y:S05]  /*07a0*/  @!P0 BRA `(.L_x_12) ;  /* 0x0000000000688947 */ /* 0x000fea0003800000 */
[CCC-:B------:R-:W-:Y:S01]  /*07b0*/  FFMA.RZ R0, R7.reuse, R9.reuse, R8.reuse ;  /* 0x0000000907007223 */ /* 0x1c0fe2000000c008 */
[C---:B------:R-:W-:Y:S02]  /*07c0*/  IADD3 R6, PT, PT, R10.reuse, 0x20, RZ ;  /* 0x000000200a067810 */ /* 0x040fe40007ffe0ff */
[----:B------:R-:W-:Y:S02]  /*07d0*/  ISETP.NE.AND P2, PT, R10, RZ, PT ;  /* 0x000000ff0a00720c */ /* 0x000fe40003f45270 */
[----:B------:R-:W-:Y:S01]  /*07e0*/  LOP3.LUT R3, R0, 0x7fffff, RZ, 0xc0, !PT ;  /* 0x007fffff00037812 */ /* 0x000fe200078ec0ff */
[CCC-:B------:R-:W-:Y:S01]  /*07f0*/  FFMA.RP R0, R7.reuse, R9.reuse, R8.reuse ;  /* 0x0000000907007223 */ /* 0x1c0fe20000008008 */
[----:B------:R-:W-:Y:S01]  /*0800*/  FFMA.RM R7, R7, R9, R8 ;  /* 0x0000000907077223 */ /* 0x000fe20000004008 */
[----:B------:R-:W-:Y:S01]  /*0810*/  IMAD.MOV R8, RZ, RZ, -R10 ;  /* 0x000000ffff087224 */ /* 0x000fe200078e0a0a */
[----:B------:R-:W-:Y:S02]  /*0820*/  LOP3.LUT R3, R3, 0x800000, RZ, 0xfc, !PT ;  /* 0x0080000003037812 */ /* 0x000fe400078efcff */
[----:B------:R-:W-:-:S02]  /*0830*/  ISETP.NE.AND P1, PT, R10, RZ, PT ;  /* 0x000000ff0a00720c */ /* 0x000fc40003f25270 */
[----:B------:R-:W-:Y:S02]  /*0840*/  SHF.L.U32 R6, R3, R6, RZ ;  /* 0x0000000603067219 */ /* 0x000fe400000006ff */
[----:B------:R-:W-:Y:S02]  /*0850*/  FSETP.NEU.FTZ.AND P0, PT, R0, R7, PT ;  /* 0x000000070000720b */ /* 0x000fe40003f1d000 */
[----:B------:R-:W-:Y:S02]  /*0860*/  SEL R0, R8, RZ, P2 ;  /* 0x000000ff08007207 */ /* 0x000fe40001000000 */
[----:B------:R-:W-:Y:S02]  /*0870*/  ISETP.NE.AND P1, PT, R6, RZ, P1 ;  /* 0x000000ff0600720c */ /* 0x000fe40000f25270 */
[----:B------:R-:W-:Y:S02]  /*0880*/  SHF.R.U32.HI R0, RZ, R0, R3 ;  /* 0x00000000ff007219 */ /* 0x000fe40000011603 */
[----:B------:R-:W-:-:S02]  /*0890*/  PLOP3.LUT P0, PT, P0, P1, PT, 0xf8, 0x8f ;  /* 0x00000000008f781c */ /* 0x000fc40000703f70 */
[----:B------:R-:W-:Y:S02]  /*08a0*/  SHF.R.U32.HI R6, RZ, 0x1, R0 ;  /* 0x00000001ff067819 */ /* 0x000fe40000011600 */
[----:B------:R-:W-:-:S04]  /*08b0*/  SEL R3, RZ, 0x1, !P0 ;  /* 0x00000001ff037807 */ /* 0x000fc80004000000 */
[----:B------:R-:W-:-:S04]  /*08c0*/  LOP3.LUT R3, R3, 0x1, R6, 0xf8, !PT ;  /* 0x0000000103037812 */ /* 0x000fc800078ef806 */
[----:B------:R-:W-:-:S05]  /*08d0*/  LOP3.LUT R3, R3, R0, RZ, 0xc0, !PT ;  /* 0x0000000003037212 */ /* 0x000fca00078ec0ff */
[----:B------:R-:W-:-:S05]  /*08e0*/  IMAD.IADD R6, R6, 0x1, R3 ;  /* 0x0000000106067824 */ /* 0x000fca00078e0203 */
[----:B------:R-:W-:Y:S01]  /*08f0*/  LOP3.LUT R5, R6, R5, RZ, 0xfc, !PT ;  /* 0x0000000506057212 */ /* 0x000fe200078efcff */
[----:B------:R-:W-:Y:S06]  /*0900*/  BRA `(.L_x_12) ;  /* 0x0000000000107947 */ /* 0x000fec0003800000 */
.L_x_11:
[----:B------:R-:W-:-:S04]  /*0910*/  LOP3.LUT R5, R5, 0x80000000, RZ, 0xc0, !PT ;  /* 0x8000000005057812 */ /* 0x000fc800078ec0ff */
[----:B------:R-:W-:Y:S01]  /*0920*/  LOP3.LUT R5, R5, 0x7f800000, RZ, 0xfc, !PT ;  /* 0x7f80000005057812 */ /* 0x000fe200078efcff */
[----:B------:R-:W-:Y:S06]  /*0930*/  BRA `(.L_x_12) ;  /* 0x0000000000047947 */ /* 0x000fec0003800000 */
.L_x_10:
[----:B------:R-:W-:-:S07]  /*0940*/  IMAD R5, R6, 0x800000, R5 ;  /* 0x0080000006057824 */ /* 0x000fce00078e0205 */
.L_x_12:
[----:B------:R-:W-:Y:S05]  /*0950*/  BSYNC.RECONVERGENT B2 ;  /* 0x0000000000027941 */ /* 0x000fea0003800200 */
.L_x_9:
[----:B------:R-:W-:Y:S05]  /*0960*/  BRA `(.L_x_13) ;  /* 0x0000000000207947 */ /* 0x000fea0003800000 */
.L_x_8:
[----:B------:R-:W-:-:S04]  /*0970*/  LOP3.LUT R5, R6, 0x80000000, R5, 0x48, !PT ;  /* 0x8000000006057812 */ /* 0x000fc800078e4805 */
[----:B------:R-:W-:Y:S01]  /*0980*/  LOP3.LUT R5, R5, 0x7f800000, RZ, 0xfc, !PT ;  /* 0x7f80000005057812 */ /* 0x000fe200078efcff */
[----:B------:R-:W-:Y:S06]  /*0990*/  BRA `(.L_x_13) ;  /* 0x0000000000147947 */ /* 0x000fec0003800000 */
.L_x_7:
[----:B------:R-:W-:Y:S01]  /*09a0*/  LOP3.LUT R5, R6, 0x80000000, R5, 0x48, !PT ;  /* 0x8000000006057812 */ /* 0x000fe200078e4805 */
[----:B------:R-:W-:Y:S06]  /*09b0*/  BRA `(.L_x_13) ;  /* 0x00000000000c7947 */ /* 0x000fec0003800000 */
.L_x_6:
[----:B------:R-:W0:Y:S01]  /*09c0*/  MUFU.RSQ R5, -QNAN ;  /* 0xffc0000000057908 */ /* 0x000e220000001400 */
[----:B------:R-:W-:Y:S05]  /*09d0*/  BRA `(.L_x_13) ;  /* 0x0000000000047947 */ /* 0x000fea0003800000 */
.L_x_5:
[----:B------:R-:W-:-:S07]  /*09e0*/  FADD.FTZ R5, R0, 7 ;  /* 0x40e0000000057421 */ /* 0x000fce0000010000 */
.L_x_13:
[----:B------:R-:W-:Y:S05]  /*09f0*/  BSYNC.RECONVERGENT B0 ;  /* 0x0000000000007941 */ /* 0x000fea0003800200 */
.L_x_2:
[----:B0-----:R-:W-:Y:S01]  /*0a00*/  MOV R7, R5 ;  /* 0x0000000500077202 */ /* 0x001fe20000000f00 */
[----:B------:R-:W-:-:S04]  /*0a10*/  IMAD.MOV.U32 R5, RZ, RZ, 0x0 ;  /* 0x00000000ff057424 */ /* 0x000fc800078e00ff */
[----:B------:R-:W-:Y:S05]  /*0a20*/  RET.REL.NODEC R4 `(_Z17applyStencil1D_V5iiPKfPfS1_) ;  /* 0xfffffff404747950 */ /* 0x000fea0003c3ffff */
.L_x_14:
[----:B------:R-:W-:-:S00]  /*0a30*/  BRA `(.L_x_14) ;  /* 0xfffffffc00fc7947 */ /* 0x000fc0000383ffff */
[----:B------:R-:W-:-:S00]  /*0a40*/  NOP ;  /* 0x0000000000007918 */ /* 0x000fc00000000000 */
        /* <DEDUP_REMOVED lines=11> */
.L_x_30:


//--------------------- .text._Z17applyStencil1D_V4iiPKfPfS1_ --------------------------
	.section	.text._Z17applyStencil1D_V4iiPKfPfS1_,"ax",@progbits
	.align	128
        .global         _Z17applyStencil1D_V4iiPKfPfS1_
        .type           _Z17applyStencil1D_V4iiPKfPfS1_,@function
        .size           _Z17applyStencil1D_V4iiPKfPfS1_,(.L_x_31 - _Z17applyStencil1D_V4iiPKfPfS1_)
        .other          _Z17applyStencil1D_V4iiPKfPfS1_,@"STO_CUDA_ENTRY STV_DEFAULT"
_Z17applyStencil1D_V4iiPKfPfS1_:
.text._Z17applyStencil1D_V4iiPKfPfS1_:
        /* <DEDUP_REMOVED lines=13> */
[----:B------:R-:W1:Y:S07]  /*00d0*/  LDCU.64 UR6, c[0x0][0x358] ;  /* 0x00006b00ff0677ac */ /* 0x000e6e0008000a00 */
[----:B------:R-:W2:Y:S01]  /*00e0*/  LDC.64 R4, c[0x0][0x388] ;  /* 0x0000e200ff047b82 */ /* 0x000ea20000000a00 */
[----:B0-----:R-:W-:-:S05]  /*00f0*/  IMAD.WIDE R6, R2, 0x4, R6 ;  /* 0x0000000402067825 */ /* 0x001fca00078e0206 */
[----:B-1----:R-:W3:Y:S04]  /*0100*/  LDG.E R3, desc[UR6][R6.64+-0xc] ;  /* 0xfffff40606037981 */ /* 0x002ee8000c1e1900 */
[----:B--2---:R-:W3:Y:S04]  /*0110*/  LDG.E R0, desc[UR6][R4.64] ;  /* 0x0000000604007981 */ /* 0x004ee8000c1e1900 */
[----:B------:R-:W2:Y:S04]  /*0120*/  LDG.E R9, desc[UR6][R4.64+0x4] ;  /* 0x0000040604097981 */ /* 0x000ea8000c1e1900 */
[----:B------:R-:W2:Y:S04]  /*0130*/  LDG.E R8, desc[UR6][R6.64+-0x8] ;  /* 0xfffff80606087981 */ /* 0x000ea8000c1e1900 */
[----:B------:R-:W4:Y:S04]  /*0140*/  LDG.E R11, desc[UR6][R4.64+0x8] ;  /* 0x00000806040b7981 */ /* 0x000f28000c1e1900 */
[----:B------:R-:W4:Y:S04]  /*0150*/  LDG.E R10, desc[UR6][R6.64+-0x4] ;  /* 0xfffffc06060a7981 */ /* 0x000f28000c1e1900 */
[----:B------:R-:W5:Y:S04]  /*0160*/  LDG.E R13, desc[UR6][R4.64+0xc] ;  /* 0x00000c06040d7981 */ /* 0x000f68000c1e1900 */
[----:B------:R-:W5:Y:S04]  /*0170*/  LDG.E R12, desc[UR6][R6.64] ;  /* 0x00000006060c7981 */ /* 0x000f68000c1e1900 */
[----:B------:R-:W5:Y:S04]  /*0180*/  LDG.E R15, desc[UR6][R4.64+0x10] ;  /* 0x00001006040f7981 */ /* 0x000f68000c1e1900 */
[----:B------:R-:W5:Y:S04]  /*0190*/  LDG.E R14, desc[UR6][R6.64+0x4] ;  /* 0x00000406060e7981 */ /* 0x000f68000c1e1900 */
[----:B------:R-:W5:Y:S04]  /*01a0*/  LDG.E R17, desc[UR6][R4.64+0x14] ;  /* 0x0000140604117981 */ /* 0x000f68000c1e1900 */
[----:B------:R-:W5:Y:S04]  /*01b0*/  LDG.E R16, desc[UR6][R6.64+0x8] ;  /* 0x0000080606107981 */ /* 0x000f68000c1e1900 */
[----:B------:R-:W5:Y:S04]  /*01c0*/  LDG.E R18, desc[UR6][R6.64+0xc] ;  /* 0x00000c0606127981 */ /* 0x000f68000c1e1900 */
[----:B------:R-:W5:Y:S01]  /*01d0*/  LDG.E R19, desc[UR6][R4.64+0x18] ;  /* 0x0000180604137981 */ /* 0x000f62000c1e1900 */
[----:B------:R-:W-:Y:S01]  /*01e0*/  BSSY.RECONVERGENT B1, `(.L_x_15) ;  /* 0x0000013000017945 */ /* 0x000fe20003800200 */
[----:B---3--:R-:W-:-:S04]  /*01f0*/  FFMA R0, R0, R3, RZ ;  /* 0x0000000300007223 */ /* 0x008fc800000000ff */
[----:B--2---:R-:W-:-:S04]  /*0200*/  FFMA R0, R9, R8, R0 ;  /* 0x0000000809007223 */ /* 0x004fc80000000000 */
[----:B----4-:R-:W-:-:S04]  /*0210*/  FFMA R0, R11, R10, R0 ;  /* 0x0000000a0b007223 */ /* 0x010fc80000000000 */
[----:B-----5:R-:W-:-:S04]  /*0220*/  FFMA R0, R13, R12, R0 ;  /* 0x0000000c0d007223 */ /* 0x020fc80000000000 */
[----:B------:R-:W-:Y:S01]  /*0230*/  FFMA R0, R15, R14, R0 ;  /* 0x0000000e0f007223 */ /* 0x000fe20000000000 */
[----:B------:R-:W-:Y:S02]  /*0240*/  IMAD.MOV.U32 R8, RZ, RZ, 0x3e124925 ;  /* 0x3e124925ff087424 */ /* 0x000fe400078e00ff */
[----:B------:R-:W-:Y:S02]  /*0250*/  IMAD.MOV.U32 R3, RZ, RZ, 0x40e00000 ;  /* 0x40e00000ff037424 */ /* 0x000fe400078e00ff */
[----:B------:R-:W-:Y:S02]  /*0260*/  FFMA R0, R17, R16, R0 ;  /* 0x0000001011007223 */ /* 0x000fe40000000000 */
[----:B------:R-:W-:Y:S02]  /*0270*/  FFMA R3, R8, -R3, 1 ;  /* 0x3f80000008037423 */ /* 0x000fe40000000803 */
[----:B------:R-:W-:-:S04]  /*0280*/  FFMA R0, R19, R18, R0 ;  /* 0x0000001213007223 */ /* 0x000fc80000000000 */
[----:B------:R-:W0:Y:S01]  /*0290*/  FCHK P0, R0, 7 ;  /* 0x40e0000000007902 */ /* 0x000e220000000000 */
[----:B------:R-:W-:-:S04]  /*02a0*/  FFMA R3, R3, R8, 0.14285714924335479736 ;  /* 0x3e12492503037423 */ /* 0x000fc80000000008 */
[----:B------:R-:W-:-:S04]  /*02b0*/  FFMA R4, R0, R3, RZ ;  /* 0x0000000300047223 */ /* 0x000fc800000000ff */
[----:B------:R-:W-:-:S04]  /*02c0*/  FFMA R5, R4, -7, R0 ;  /* 0xc0e0000004057823 */ /* 0x000fc80000000000 */
[----:B------:R-:W-:Y:S01]  /*02d0*/  FFMA R7, R3, R5, R4 ;  /* 0x0000000503077223 */ /* 0x000fe20000000004 */
[----:B0-----:R-:W-:Y:S06]  /*02e0*/  @!P0 BRA `(.L_x_16) ;  /* 0x0000000000088947 */ /* 0x001fec0003800000 */
[----:B------:R-:W-:-:S07]  /*02f0*/  MOV R4, 0x310 ;  /* 0x0000031000047802 */ /* 0x000fce0000000f00 */
[----:B------:R-:W-:Y:S05]  /*0300*/  CALL.REL.NOINC `($__internal_1_$__cuda_sm3x_div_rn_noftz_f32_slowpath) ;  /* 0x0000000000147944 */ /* 0x000fea0003c00000 */
.L_x_16:
[----:B------:R-:W-:Y:S05]  /*0310*/  BSYNC.RECONVERGENT B1 ;  /* 0x0000000000017941 */ /* 0x000fea0003800200 */
.L_x_15:
[----:B------:R-:W0:Y:S02]  /*0320*/  LDC.64 R4, c[0x0][0x398] ;  /* 0x0000e600ff047b82 */ /* 0x000e240000000a00 */
[----:B0-----:R-:W-:-:S05]  /*0330*/  IMAD.WIDE R2, R2, 0x4, R4 ;  /* 0x0000000402027825 */ /* 0x001fca00078e0204 */
[----:B------:R-:W-:Y:S01]  /*0340*/  STG.E desc[UR6][R2.64], R7 ;  /* 0x0000000702007986 */ /* 0x000fe2000c101906 */
[----:B------:R-:W-:Y:S05]  /*0350*/  EXIT ;  /* 0x000000000000794d */ /* 0x000fea0003800000 */
        .weak           $__internal_1_$__cuda_sm3x_div_rn_noftz_f32_slowpath
        .type           $__internal_1_$__cuda_sm3x_div_rn_noftz_f32_slowpath,@function
        .size           $__internal_1_$__cuda_sm3x_div_rn_noftz_f32_slowpath,(.L_x_31 - $__internal_1_$__cuda_sm3x_div_rn_noftz_f32_slowpath)
$__internal_1_$__cuda_sm3x_div_rn_noftz_f32_slowpath:
[--C-:B------:R-:W-:Y:S01]  /*0360*/  SHF.R.U32.HI R3, RZ, 0x17, R0.reuse ;  /* 0x00000017ff037819 */ /* 0x100fe20000011600 */
[----:B------:R-:W-:Y:S04]  /*0370*/  BSSY.RECONVERGENT B0, `(.L_x_17) ;  /* 0x000005c000007945 */ /* 0x000fe80003800200 */
[----:B------:R-:W-:Y:S01]  /*0380*/  BSSY.RELIABLE B2, `(.L_x_18) ;  /* 0x000001a000027945 */ /* 0x000fe20003800100 */
[----:B------:R-:W-:Y:S01]  /*0390*/  IMAD.MOV.U32 R5, RZ, RZ, R0 ;  /* 0x000000ffff057224 */ /* 0x000fe200078e0000 */
[----:B------:R-:W-:-:S04]  /*03a0*/  LOP3.LUT R3, R3, 0xff, RZ, 0xc0, !PT ;  /* 0x000000ff03037812 */ /* 0x000fc800078ec0ff */
[----:B------:R-:W-:-:S04]  /*03b0*/  IADD3 R7, PT, PT, R3, -0x1, RZ ;  /* 0xffffffff03077810 */ /* 0x000fc80007ffe0ff */
        /* <DEDUP_REMOVED lines=19> */
[----:B------:R-:W-:Y:S01]  /*04f0*/  @P0 MOV R6, RZ ;  /* 0x000000ff00060202 */ /* 0x000fe20000000f00 */
[----:B------:R-:W-:Y:S01]  /*0500*/  @!P0 FFMA R5, R0, 1.84467440737095516160e+19, RZ ;  /* 0x5f80000000058823 */ /* 0x000fe200000000ff */
[----:B------:R-:W-:-:S07]  /*0510*/  @!P0 IMAD.MOV.U32 R6, RZ, RZ, -0x40 ;  /* 0xffffffc0ff068424 */ /* 0x000fce00078e00ff */
.L_x_19:
[----:B------:R-:W-:Y:S05]  /*0520*/  BSYNC.RELIABLE B2 ;  /* 0x0000000000027941 */ /* 0x000fea0003800100 */
.L_x_18:
        /* <DEDUP_REMOVED lines=16> */
[----:B------:R-:W-:-:S04]  /*0630*/  LOP3.LUT R0, R0, 0xff, RZ, 0xc0, !PT ;  /* 0x000000ff00007812 */ /* 0x000fc800078ec0ff */
[----:B------:R-:W-:-:S05]  /*0640*/  IADD3 R10, PT, PT, R0, R6, RZ ;  /* 0x00000006000a7210 */ /* 0x000fca0007ffe0ff */
        /* <DEDUP_REMOVED lines=11> */
[C---:B------:R-:W-:Y:S01]  /*0700*/  VIADD R6, R10.reuse, 0x20 ;  /* 0x000000200a067836 */ /* 0x040fe20000000000 */
[C---:B------:R-:W-:Y:S02]  /*0710*/  ISETP.NE.AND P2, PT, R10.reuse, RZ, PT ;  /* 0x000000ff0a00720c */ /* 0x040fe40003f45270 */
[----:B------:R-:W-:Y:S02]  /*0720*/  ISETP.NE.AND P1, PT, R10, RZ, PT ;  /* 0x000000ff0a00720c */ /* 0x000fe40003f25270 */
[----:B------:R-:W-:Y:S01]  /*0730*/  LOP3.LUT R3, R0, 0x7fffff, RZ, 0xc0, !PT ;  /* 0x007fffff00037812 */ /* 0x000fe200078ec0ff */
[CCC-:B------:R-:W-:Y:S01]  /*0740*/  FFMA.RP R0, R7.reuse, R9.reuse, R8.reuse ;  /* 0x0000000907007223 */ /* 0x1c0fe20000008008 */
[----:B------:R-:W-:Y:S01]  /*0750*/  FFMA.RM R7, R7, R9, R8 ;  /* 0x0000000907077223 */ /* 0x000fe20000004008 */
[----:B------:R-:W-:Y:S02]  /*0760*/  IADD3 R8, PT, PT, -R10, RZ, RZ ;  /* 0x000000ff0a087210 */ /* 0x000fe40007ffe1ff */
[----:B------:R-:W-:-:S02]  /*0770*/  LOP3.LUT R3, R3, 0x800000, RZ, 0xfc, !PT ;  /* 0x0080000003037812 */ /* 0x000fc400078efcff */
[----:B------:R-:W-:Y:S02]  /*0780*/  FSETP.NEU.FTZ.AND P0, PT, R0, R7, PT ;  /* 0x000000070000720b */ /* 0x000fe40003f1d000 */
[----:B------:R-:W-:Y:S02]  /*0790*/  SHF.L.U32 R6, R3, R6, RZ ;  /* 0x0000000603067219 */ /* 0x000fe400000006ff */
        /* <DEDUP_REMOVED lines=11> */
.L_x_26:
[----:B------:R-:W-:-:S04]  /*0850*/  LOP3.LUT R5, R5, 0x80000000, RZ, 0xc0, !PT ;  /* 0x8000000005057812 */ /* 0x000fc800078ec0ff */
[----:B------:R-:W-:Y:S01]  /*0860*/  LOP3.LUT R5, R5, 0x7f800000, RZ, 0xfc, !PT ;  /* 0x7f80000005057812 */ /* 0x000fe200078efcff */
[----:B------:R-:W-:Y:S06]  /*0870*/  BRA `(.L_x_27) ;  /* 0x0000000000047947 */ /* 0x000fec0003800000 */
.L_x_25:
[----:B------:R-:W-:-:S07]  /*0880*/  IMAD R5, R6, 0x800000, R5 ;  /* 0x0080000006057824 */ /* 0x000fce00078e0205 */
.L_x_27:
[----:B------:R-:W-:Y:S05]  /*0890*/  BSYNC.RECONVERGENT B2 ;  /* 0x0000000000027941 */ /* 0x000fea0003800200 */
.L_x_24:
[----:B------:R-:W-:Y:S05]  /*08a0*/  BRA `(.L_x_28) ;  /* 0x0000000000207947 */ /* 0x000fea0003800000 */
.L_x_23:
[----:B------:R-:W-:-:S04]  /*08b0*/  LOP3.LUT R5, R6, 0x80000000, R5, 0x48, !PT ;  /* 0x8000000006057812 */ /* 0x000fc800078e4805 */
[----:B------:R-:W-:Y:S01]  /*08c0*/  LOP3.LUT R5, R5, 0x7f800000, RZ, 0xfc, !PT ;  /* 0x7f80000005057812 */ /* 0x000fe200078efcff */
[----:B------:R-:W-:Y:S06]  /*08d0*/  BRA `(.L_x_28) ;  /* 0x0000000000147947 */ /* 0x000fec0003800000 */
.L_x_22:
[----:B------:R-:W-:Y:S01]  /*08e0*/  LOP3.LUT R5, R6, 0x80000000, R5, 0x48, !PT ;  /* 0x8000000006057812 */ /* 0x000fe200078e4805 */
[----:B------:R-:W-:Y:S06]  /*08f0*/  BRA `(.L_x_28) ;  /* 0x00000000000c7947 */ /* 0x000fec0003800000 */
.L_x_21:
[----:B------:R-:W0:Y:S01]  /*0900*/  MUFU.RSQ R5, -QNAN ;  /* 0xffc0000000057908 */ /* 0x000e220000001400 */
[----:B------:R-:W-:Y:S05]  /*0910*/  BRA `(.L_x_28) ;  /* 0x0000000000047947 */ /* 0x000fea0003800000 */
.L_x_20:
[----:B------:R-:W-:-:S07]  /*0920*/  FADD.FTZ R5, R0, 7 ;  /* 0x40e0000000057421 */ /* 0x000fce0000010000 */
.L_x_28:
[----:B------:R-:W-:Y:S05]  /*0930*/  BSYNC.RECONVERGENT B0 ;  /* 0x0000000000007941 */ /* 0x000fea0003800200 */
.L_x_17:
[----:B0-----:R-:W-:Y:S01]  /*0940*/  MOV R7, R5 ;  /* 0x0000000500077202 */ /* 0x001fe20000000f00 */
[----:B------:R-:W-:-:S04]  /*0950*/  IMAD.MOV.U32 R5, RZ, RZ, 0x0 ;  /* 0x00000000ff057424 */ /* 0x000fc800078e00ff */
[----:B------:R-:W-:Y:S05]  /*0960*/  RET.REL.NODEC R4 `(_Z17applyStencil1D_V4iiPKfPfS1_) ;  /* 0xfffffff404a47950 */ /* 0x000fea0003c3ffff */
.L_x_29:
        /* <DEDUP_REMOVED lines=9> */
.L_x_31:


//--------------------- .nv.shared._Z17applyStencil1D_V5iiPKfPfS1_ --------------------------
	.section	.nv.shared._Z17applyStencil1D_V5iiPKfPfS1_,"aw",@nobits
	.sectionflags	@""
	.align	16
	.zero		1024


//--------------------- .nv.shared.reserved.0     --------------------------
	.section	.nv.shared.reserved.0,"aw",@nobits
	.weak		__nv_reservedSMEM_offset_0_alias
	.size		__nv_reservedSMEM_offset_0_alias, 0, 64
	.other		__nv_reservedSMEM_offset_0_alias,@"STO_CUDA_RESERVED_SHARED STV_DEFAULT"
__nv_reservedSMEM_offset_0_alias:
	.zero		0
	.zero		64


//--------------------- .nv.shared._Z17applyStencil1D_V4iiPKfPfS1_ --------------------------
	.section	.nv.shared._Z17applyStencil1D_V4iiPKfPfS1_,"aw",@nobits
	.sectionflags	@""
	.align	16
	.zero		1024


//--------------------- .nv.constant0._Z17applyStencil1D_V5iiPKfPfS1_ --------------------------
	.section	.nv.constant0._Z17applyStencil1D_V5iiPKfPfS1_,"a",@progbits
	.sectionflags	@""
	.align	4
.nv.constant0._Z17applyStencil1D_V5iiPKfPfS1_:
	.zero		928


//--------------------- .nv.constant0._Z17applyStencil1D_V4iiPKfPfS1_ --------------------------
	.section	.nv.constant0._Z17applyStencil1D_V4iiPKfPfS1_,"a",@progbits
	.sectionflags	@""
	.align	4
.nv.constant0._Z17applyStencil1D_V4iiPKfPfS1_:
	.zero		928


//--------------------- SYMBOLS --------------------------

	.type		.nv.reservedSmem.offset0,@object
	.size		.nv.reservedSmem.offset0,0x4
	.type		.nv.reservedSmem.cap,@object
	.size		.nv.reservedSmem.cap,0x4
